//
// Generated by NVIDIA NVVM Compiler
//
// Compiler Build ID: CL-36424714
// Cuda compilation tools, release 13.0, V13.0.88
// Based on NVVM 20.0.0
//

.version 9.0
.target sm_100
.address_size 64

	// .globl	_Z18q4k_dequant_kernelP6__halfPKhi
// _ZZ18q4k_dequant_kernelP6__halfPKhiE2sc has been demoted
// _ZZ18q4k_dequant_kernelP6__halfPKhiE1m has been demoted

.visible .entry _Z18q4k_dequant_kernelP6__halfPKhi(
	.param .u64 .ptr .align 1 _Z18q4k_dequant_kernelP6__halfPKhi_param_0,
	.param .u64 .ptr .align 1 _Z18q4k_dequant_kernelP6__halfPKhi_param_1,
	.param .u32 _Z18q4k_dequant_kernelP6__halfPKhi_param_2
)
{
	.reg .pred 	%p<4>;
	.reg .b16 	%rs<80>;
	.reg .b32 	%r<17>;
	.reg .b32 	%f<11>;
	.reg .b64 	%rd<11>;
	// demoted variable
	.shared .align 1 .b8 _ZZ18q4k_dequant_kernelP6__halfPKhiE2sc[8];
	// demoted variable
	.shared .align 1 .b8 _ZZ18q4k_dequant_kernelP6__halfPKhiE1m[8];
	ld.param.u64 	%rd2, [_Z18q4k_dequant_kernelP6__halfPKhi_param_0];
	ld.param.u64 	%rd3, [_Z18q4k_dequant_kernelP6__halfPKhi_param_1];
	ld.param.u32 	%r4, [_Z18q4k_dequant_kernelP6__halfPKhi_param_2];
	mov.u32 	%r1, %ctaid.x;
	mov.u32 	%r2, %tid.x;
	setp.ge.s32 	%p1, %r1, %r4;
	@%p1 bra 	$L__BB0_4;
	cvta.to.global.u64 	%rd4, %rd3;
	and.b32  	%r3, %r2, 31;
	mul.lo.s32 	%r5, %r1, 144;
	cvt.u64.u32 	%rd5, %r5;
	add.s64 	%rd1, %rd4, %rd5;
	ld.global.u8 	%rs3, [%rd1];
	ld.global.u8 	%rs4, [%rd1+1];
	shl.b16 	%rs5, %rs4, 8;
	or.b16  	%rs1, %rs5, %rs3;
	ld.global.u8 	%rs6, [%rd1+2];
	ld.global.u8 	%rs7, [%rd1+3];
	shl.b16 	%rs8, %rs7, 8;
	or.b16  	%rs2, %rs8, %rs6;
	// begin inline asm
	{  cvt.f32.f16 %f3, %rs1;}

	// end inline asm
	// begin inline asm
	{  cvt.f32.f16 %f4, %rs2;}

	// end inline asm
	setp.ne.s32 	%p2, %r3, 0;
	@%p2 bra 	$L__BB0_3;
	ld.global.u8 	%rs9, [%rd1+4];
	and.b16  	%rs10, %rs9, 63;
	st.shared.u8 	[_ZZ18q4k_dequant_kernelP6__halfPKhiE2sc], %rs10;
	ld.global.u8 	%rs11, [%rd1+5];
	and.b16  	%rs12, %rs11, 63;
	st.shared.u8 	[_ZZ18q4k_dequant_kernelP6__halfPKhiE2sc+1], %rs12;
	ld.global.u8 	%rs13, [%rd1+6];
	shl.b16 	%rs14, %rs13, 2;
	and.b16  	%rs15, %rs14, 60;
	shr.u16 	%rs16, %rs9, 6;
	or.b16  	%rs17, %rs15, %rs16;
	st.shared.u8 	[_ZZ18q4k_dequant_kernelP6__halfPKhiE2sc+2], %rs17;
	ld.global.u8 	%rs18, [%rd1+7];
	shl.b16 	%rs19, %rs18, 2;
	and.b16  	%rs20, %rs19, 60;
	shr.u16 	%rs21, %rs11, 6;
	or.b16  	%rs22, %rs20, %rs21;
	st.shared.u8 	[_ZZ18q4k_dequant_kernelP6__halfPKhiE2sc+3], %rs22;
	ld.global.u8 	%rs23, [%rd1+8];
	shl.b16 	%rs24, %rs23, 2;
	and.b16  	%rs25, %rs24, 60;
	shr.u16 	%rs26, %rs13, 4;
	and.b16  	%rs27, %rs26, 3;
	or.b16  	%rs28, %rs27, %rs25;
	st.shared.u8 	[_ZZ18q4k_dequant_kernelP6__halfPKhiE2sc+4], %rs28;
	ld.global.u8 	%rs29, [%rd1+9];
	shl.b16 	%rs30, %rs29, 2;
	and.b16  	%rs31, %rs30, 60;
	shr.u16 	%rs32, %rs18, 4;
	and.b16  	%rs33, %rs32, 3;
	or.b16  	%rs34, %rs33, %rs31;
	st.shared.u8 	[_ZZ18q4k_dequant_kernelP6__halfPKhiE2sc+5], %rs34;
	ld.global.u8 	%rs35, [%rd1+10];
	shl.b16 	%rs36, %rs35, 2;
	and.b16  	%rs37, %rs36, 60;
	shr.u16 	%rs38, %rs23, 4;
	and.b16  	%rs39, %rs38, 3;
	or.b16  	%rs40, %rs39, %rs37;
	st.shared.u8 	[_ZZ18q4k_dequant_kernelP6__halfPKhiE2sc+6], %rs40;
	ld.global.u8 	%rs41, [%rd1+11];
	shl.b16 	%rs42, %rs41, 2;
	and.b16  	%rs43, %rs42, 60;
	shr.u16 	%rs44, %rs29, 4;
	and.b16  	%rs45, %rs44, 3;
	or.b16  	%rs46, %rs45, %rs43;
	st.shared.u8 	[_ZZ18q4k_dequant_kernelP6__halfPKhiE2sc+7], %rs46;
	ld.global.u8 	%rs47, [%rd1+12];
	shl.b16 	%rs48, %rs47, 2;
	and.b16  	%rs49, %rs48, 60;
	shr.u16 	%rs50, %rs35, 4;
	and.b16  	%rs51, %rs50, 3;
	or.b16  	%rs52, %rs51, %rs49;
	st.shared.u8 	[_ZZ18q4k_dequant_kernelP6__halfPKhiE1m], %rs52;
	ld.global.u8 	%rs53, [%rd1+13];
	shl.b16 	%rs54, %rs53, 2;
	and.b16  	%rs55, %rs54, 60;
	shr.u16 	%rs56, %rs41, 4;
	and.b16  	%rs57, %rs56, 3;
	or.b16  	%rs58, %rs57, %rs55;
	st.shared.u8 	[_ZZ18q4k_dequant_kernelP6__halfPKhiE1m+1], %rs58;
	ld.global.u8 	%rs59, [%rd1+14];
	shl.b16 	%rs60, %rs59, 2;
	and.b16  	%rs61, %rs60, 60;
	shr.u16 	%rs62, %rs47, 4;
	and.b16  	%rs63, %rs62, 3;
	or.b16  	%rs64, %rs63, %rs61;
	st.shared.u8 	[_ZZ18q4k_dequant_kernelP6__halfPKhiE1m+2], %rs64;
	ld.global.u8 	%rs65, [%rd1+15];
	shl.b16 	%rs66, %rs65, 2;
	and.b16  	%rs67, %rs66, 60;
	shr.u16 	%rs68, %rs53, 4;
	and.b16  	%rs69, %rs68, 3;
	or.b16  	%rs70, %rs69, %rs67;
	st.shared.u8 	[_ZZ18q4k_dequant_kernelP6__halfPKhiE1m+3], %rs70;
	shr.u16 	%rs71, %rs59, 4;
	st.shared.u8 	[_ZZ18q4k_dequant_kernelP6__halfPKhiE1m+4], %rs71;
	shr.u16 	%rs72, %rs65, 4;
	st.shared.u8 	[_ZZ18q4k_dequant_kernelP6__halfPKhiE1m+5], %rs72;
	st.shared.u8 	[_ZZ18q4k_dequant_kernelP6__halfPKhiE1m+6], %rs26;
	st.shared.u8 	[_ZZ18q4k_dequant_kernelP6__halfPKhiE1m+7], %rs32;
$L__BB0_3:
	shr.u32 	%r6, %r2, 5;
	bar.sync 	0;
	mov.u32 	%r7, _ZZ18q4k_dequant_kernelP6__halfPKhiE2sc;
	add.s32 	%r8, %r7, %r6;
	ld.shared.u8 	%rs74, [%r8];
	cvt.rn.f32.u16 	%f6, %rs74;
	mul.f32 	%f7, %f3, %f6;
	mov.u32 	%r9, _ZZ18q4k_dequant_kernelP6__halfPKhiE1m;
	add.s32 	%r10, %r9, %r6;
	ld.shared.u8 	%rs75, [%r10];
	cvt.rn.f32.u16 	%f8, %rs75;
	shl.b32 	%r11, %r6, 4;
	shr.u32 	%r12, %r3, 1;
	or.b32  	%r13, %r12, %r11;
	cvt.u64.u32 	%rd6, %r13;
	add.s64 	%rd7, %rd1, %rd6;
	ld.global.u8 	%rs76, [%rd7+16];
	and.b32  	%r14, %r2, 1;
	setp.eq.b32 	%p3, %r14, 1;
	and.b16  	%rs77, %rs76, 15;
	shr.u16 	%rs78, %rs76, 4;
	selp.b16 	%rs79, %rs78, %rs77, %p3;
	cvt.rn.f32.u16 	%f9, %rs79;
	mul.f32 	%f10, %f7, %f9;
	fma.rn.f32 	%f5, %f4, %f8, %f10;
	shl.b32 	%r15, %r1, 8;
	add.s32 	%r16, %r15, %r2;
	// begin inline asm
	{  cvt.rn.f16.f32 %rs73, %f5;}

	// end inline asm
	cvta.to.global.u64 	%rd8, %rd2;
	mul.wide.u32 	%rd9, %r16, 2;
	add.s64 	%rd10, %rd8, %rd9;
	st.global.u16 	[%rd10], %rs73;
$L__BB0_4:
	ret;

}


// ===== COMPILED SASS (sm_100) =====

	.target	sm_100

	.elftype	@"ET_EXEC"


//--------------------- .note.nv.tkinfo           --------------------------
	.section	.note.nv.tkinfo,"",@"SHT_NOTE"
	.sectionflags	@"SHF_NOTE_NV_TKINFO"
	.tkinfo
        /*0018*/ 	.word	0x00000002
        /*0030*/ 	.string	""
        /*0030*/ 	.string	"ptxas"
        /*0030*/ 	.string	"Cuda compilation tools, release 13.0, V13.0.88"
        /*0030*/ 	.string	"Build cuda_13.0.r13.0/compiler.36424714_0"
        /*0030*/ 	.string	"-arch sm_100 -m 64 "



//--------------------- .note.nv.cuinfo           --------------------------
	.section	.note.nv.cuinfo,"",@"SHT_NOTE"
	.sectionflags	@"SHF_NOTE_NV_CUINFO"
        /*0018*/ 	.short	0x0002
        /*001a*/ 	.short	0x0064
        /*001c*/ 	.short	0x0082
	.zero		2


//--------------------- .nv.info                  --------------------------
	.section	.nv.info,"",@"SHT_CUDA_INFO"
	.align	4


	//----- nvinfo : EIATTR_REGCOUNT
	.align		4
        /*0000*/ 	.byte	0x04, 0x2f
        /*0002*/ 	.short	(.L_1 - .L_0)
	.align		4
.L_0:
        /*0004*/ 	.word	index@(_Z18q4k_dequant_kernelP6__halfPKhi)
        /*0008*/ 	.word	0x0000001e


	//----- nvinfo : EIATTR_FRAME_SIZE
	.align		4
.L_1:
        /*000c*/ 	.byte	0x04, 0x11
        /*000e*/ 	.short	(.L_3 - .L_2)
	.align		4
.L_2:
        /*0010*/ 	.word	index@(_Z18q4k_dequant_kernelP6__halfPKhi)
        /*0014*/ 	.word	0x00000000


	//----- nvinfo : EIATTR_MIN_STACK_SIZE
	.align		4
.L_3:
        /*0018*/ 	.byte	0x04, 0x12
        /*001a*/ 	.short	(.L_5 - .L_4)
	.align		4
.L_4:
        /*001c*/ 	.word	index@(_Z18q4k_dequant_kernelP6__halfPKhi)
        /*0020*/ 	.word	0x00000000
.L_5:


//--------------------- .nv.compat                --------------------------
	.section	.nv.compat,"",@"SHT_CUDA_COMPAT_INFO"
	.align	4
        /*0000*/ 	.byte	0x02, 0x09, 0x00, 0x00, 0x02, 0x02, 0x01, 0x00, 0x02, 0x05, 0x05, 0x00, 0x03, 0x07, 0x01, 0x01
        /*0010*/ 	.byte	0x02, 0x03, 0x00, 0x00, 0x02, 0x06, 0x01, 0x00, 0x04, 0x0b, 0x08, 0x00, 0x09, 0x00, 0x00, 0x00
        /*0020*/ 	.byte	0x00, 0x00, 0x00, 0x00


//--------------------- .nv.info._Z18q4k_dequant_kernelP6__halfPKhi --------------------------
	.section	.nv.info._Z18q4k_dequant_kernelP6__halfPKhi,"",@"SHT_CUDA_INFO"
	.sectionflags	@""
	.align	4


	//----- nvinfo : EIATTR_CUDA_API_VERSION
	.align		4
        /*0000*/ 	.byte	0x04, 0x37
        /*0002*/ 	.short	(.L_7 - .L_6)
.L_6:
        /*0004*/ 	.word	0x00000082


	//----- nvinfo : EIATTR_KPARAM_INFO
	.align		4
.L_7:
        /*0008*/ 	.byte	0x04, 0x17
        /*000a*/ 	.short	(.L_9 - .L_8)
.L_8:
        /*000c*/ 	.word	0x00000000
        /*0010*/ 	.short	0x0002
        /*0012*/ 	.short	0x0010
        /*0014*/ 	.byte	0x00, 0xf0, 0x11, 0x00


	//----- nvinfo : EIATTR_KPARAM_INFO
	.align		4
.L_9:
        /*0018*/ 	.byte	0x04, 0x17
        /*001a*/ 	.short	(.L_11 - .L_10)
.L_10:
        /*001c*/ 	.word	0x00000000
        /*0020*/ 	.short	0x0001
        /*0022*/ 	.short	0x0008
        /*0024*/ 	.byte	0x00, 0xf5, 0x21, 0x00


	//----- nvinfo : EIATTR_KPARAM_INFO
	.align		4
.L_11:
        /*0028*/ 	.byte	0x04, 0x17
        /*002a*/ 	.short	(.L_13 - .L_12)
.L_12:
        /*002c*/ 	.word	0x00000000
        /*0030*/ 	.short	0x0000
        /*0032*/ 	.short	0x0000
        /*0034*/ 	.byte	0x00, 0xf5, 0x21, 0x00


	//----- nvinfo : EIATTR_SPARSE_MMA_MASK
	.align		4
.L_13:
        /*0038*/ 	.byte	0x03, 0x50
        /*003a*/ 	.short	0x0000


	//----- nvinfo : EIATTR_MAXREG_COUNT
	.align		4
        /*003c*/ 	.byte	0x03, 0x1b
        /*003e*/ 	.short	0x00ff


	//----- nvinfo : EIATTR_NUM_BARRIERS
	.align		4
        /*0040*/ 	.byte	0x02, 0x4c
        /*0042*/ 	.byte	0x01
	.zero		1


	//----- nvinfo : EIATTR_MERCURY_ISA_VERSION
	.align		4
        /*0044*/ 	.byte	0x03, 0x5f
        /*0046*/ 	.short	0x0101


	//----- nvinfo : EIATTR_VRC_CTA_INIT_COUNT
	.align		4
        /*0048*/ 	.byte	0x02, 0x4a
	.zero		1
	.zero		1


	//----- nvinfo : EIATTR_EXIT_INSTR_OFFSETS
	.align		4
        /*004c*/ 	.byte	0x04, 0x1c
        /*004e*/ 	.short	(.L_15 - .L_14)


	//   ....[0]....
.L_14:
        /*0050*/ 	.word	0x00000040


	//   ....[1]....
        /*0054*/ 	.word	0x000007d0


	//----- nvinfo : EIATTR_CRS_STACK_SIZE
	.align		4
.L_15:
        /*0058*/ 	.byte	0x04, 0x1e
        /*005a*/ 	.short	(.L_17 - .L_16)
.L_16:
        /*005c*/ 	.word	0x00000000


	//----- nvinfo : EIATTR_CBANK_PARAM_SIZE
	.align		4
.L_17:
        /*0060*/ 	.byte	0x03, 0x19
        /*0062*/ 	.short	0x0014


	//----- nvinfo : EIATTR_PARAM_CBANK
	.align		4
        /*0064*/ 	.byte	0x04, 0x0a
        /*0066*/ 	.short	(.L_19 - .L_18)
	.align		4
.L_18:
        /*0068*/ 	.word	index@(.nv.constant0._Z18q4k_dequant_kernelP6__halfPKhi)
        /*006c*/ 	.short	0x0380
        /*006e*/ 	.short	0x0014


	//----- nvinfo : EIATTR_SW_WAR
	.align		4
.L_19:
        /*0070*/ 	.byte	0x04, 0x36
        /*0072*/ 	.short	(.L_21 - .L_20)
.L_20:
        /*0074*/ 	.word	0x00000008
.L_21:


//--------------------- .nv.callgraph             --------------------------
	.section	.nv.callgraph,"",@"SHT_CUDA_CALLGRAPH"
	.align	4
	.sectionentsize	8
	.align		4
        /*0000*/ 	.word	0x00000000
	.align		4
        /*0004*/ 	.word	0xffffffff
	.align		4
        /*0008*/ 	.word	0x00000000
	.align		4
        /*000c*/ 	.word	0xfffffffe
	.align		4
        /*0010*/ 	.word	0x00000000
	.align		4
        /*0014*/ 	.word	0xfffffffd
	.align		4
        /*0018*/ 	.word	0x00000000
	.align		4
        /*001c*/ 	.word	0xfffffffc


//--------------------- .text._Z18q4k_dequant_kernelP6__halfPKhi --------------------------
	.section	.text._Z18q4k_dequant_kernelP6__halfPKhi,"ax",@progbits
	.align	128
        .global         _Z18q4k_dequant_kernelP6__halfPKhi
        .type           _Z18q4k_dequant_kernelP6__halfPKhi,@function
        .size           _Z18q4k_dequant_kernelP6__halfPKhi,(.L_x_3 - _Z18q4k_dequant_kernelP6__halfPKhi)
        .other          _Z18q4k_dequant_kernelP6__halfPKhi,@"STO_CUDA_ENTRY STV_DEFAULT"
_Z18q4k_dequant_kernelP6__halfPKhi:
.text._Z18q4k_dequant_kernelP6__halfPKhi:
[----:B------:R-:W-:Y:S01]  /*0000*/  LDC R1, c[0x0][0x37c] ;  /* 0x0000df00ff017b82 */ /* 0x000fe20000000800 */
[----:B------:R-:W0:Y:S01]  /*0010*/  S2R R0, SR_CTAID.X ;  /* 0x0000000000007919 */ /* 0x000e220000002500 */
[----:B------:R-:W0:Y:S02]  /*0020*/  LDCU UR4, c[0x0][0x390] ;  /* 0x00007200ff0477ac */ /* 0x000e240008000800 */
[----:B0-----:R-:W-:-:S13]  /*0030*/  ISETP.GE.AND P0, PT, R0, UR4, PT ;  /* 0x0000000400007c0c */ /* 0x001fda000bf06270 */
[----:B------:R-:W-:Y:S05]  /*0040*/  @P0 EXIT ;  /* 0x000000000000094d */ /* 0x000fea0003800000 */
[----:B------:R-:W0:Y:S01]  /*0050*/  LDC.64 R4, c[0x0][0x388] ;  /* 0x0000e200ff047b82 */ /* 0x000e220000000a00 */
[----:B------:R-:W1:Y:S01]  /*0060*/  LDCU.64 UR6, c[0x0][0x358] ;  /* 0x00006b00ff0677ac */ /* 0x000e620008000a00 */
[----:B------:R-:W-:-:S05]  /*0070*/  IMAD R3, R0, 0x90, RZ ;  /* 0x0000009000037824 */ /* 0x000fca00078e02ff */
[----:B0-----:R-:W-:-:S05]  /*0080*/  IADD3 R4, P0, PT, R3, R4, RZ ;  /* 0x0000000403047210 */ /* 0x001fca0007f1e0ff */
[----:B------:R-:W-:-:S05]  /*0090*/  IMAD.X R5, RZ, RZ, R5, P0 ;  /* 0x000000ffff057224 */ /* 0x000fca00000e0605 */
[----:B-1----:R0:W5:Y:S04]  /*00a0*/  LDG.E.U8 R8, desc[UR6][R4.64] ;  /* 0x0000000604087981 */ /* 0x002168000c1e1100 */
[----:B------:R0:W5:Y:S04]  /*00b0*/  LDG.E.U8 R11, desc[UR6][R4.64+0x1] ;  /* 0x00000106040b7981 */ /* 0x000168000c1e1100 */
[----:B------:R0:W5:Y:S04]  /*00c0*/  LDG.E.U8 R6, desc[UR6][R4.64+0x2] ;  /* 0x0000020604067981 */ /* 0x000168000c1e1100 */
[----:B------:R0:W5:Y:S01]  /*00d0*/  LDG.E.U8 R9, desc[UR6][R4.64+0x3] ;  /* 0x0000030604097981 */ /* 0x000162000c1e1100 */
[----:B------:R-:W-:Y:S01]  /*00e0*/  BSSY.RECONVERGENT B0, `(.L_x_0) ;  /* 0x0000052000007945 */ /* 0x000fe20003800200 */
[----:B------:R-:W1:Y:S02]  /*00f0*/  S2R R7, SR_TID.X ;  /* 0x0000000000077919 */ /* 0x000e640000002100 */
[----:B-1----:R-:W-:-:S02]  /*0100*/  LOP3.LUT P0, R2, R7, 0x1f, RZ, 0xc0, !PT ;  /* 0x0000001f07027812 */ /* 0x002fc4000780c0ff */
[----:B------:R-:W-:Y:S02]  /*0110*/  SHF.R.U32.HI R10, RZ, 0x5, R7 ;  /* 0x00000005ff0a7819 */ /* 0x000fe40000011607 */
[----:B------:R-:W-:-:S05]  /*0120*/  SHF.R.U32.HI R3, RZ, 0x1, R2 ;  /* 0x00000001ff037819 */ /* 0x000fca0000011602 */
[----:B------:R-:W-:-:S05]  /*0130*/  IMAD R3, R10, 0x10, R3 ;  /* 0x000000100a037824 */ /* 0x000fca00078e0203 */
[----:B------:R-:W-:-:S05]  /*0140*/  IADD3 R2, P1, PT, R3, R4, RZ ;  /* 0x0000000403027210 */ /* 0x000fca0007f3e0ff */
[----:B------:R-:W-:Y:S01]  /*0150*/  IMAD.X R3, RZ, RZ, R5, P1 ;  /* 0x000000ffff037224 */ /* 0x000fe200008e0605 */
[----:B0-----:R-:W-:Y:S07]  /*0160*/  @P0 BRA `(.L_x_1) ;  /* 0x0000000400240947 */ /* 0x001fee0003800000 */
[----:B------:R-:W2:Y:S04]  /*0170*/  LDG.E.U8 R24, desc[UR6][R4.64+0x6] ;  /* 0x0000060604187981 */ /* 0x000ea8000c1e1100 */
[----:B------:R-:W3:Y:S04]  /*0180*/  LDG.E.U8 R14, desc[UR6][R4.64+0x7] ;  /* 0x00000706040e7981 */ /* 0x000ee8000c1e1100 */
[----:B------:R-:W4:Y:S04]  /*0190*/  LDG.E.U8 R22, desc[UR6][R4.64+0x4] ;  /* 0x0000040604167981 */ /* 0x000f28000c1e1100 */
        /* <DEDUP_REMOVED lines=8> */
[----:B------:R0:W4:Y:S01]  /*0220*/  LDG.E.U8 R21, desc[UR6][R4.64+0xf] ;  /* 0x00000f0604157981 */ /* 0x000122000c1e1100 */
[----:B------:R-:W1:Y:S01]  /*0230*/  S2UR UR5, SR_CgaCtaId ;  /* 0x00000000000579c3 */ /* 0x000e620000008800 */
[----:B------:R-:W-:-:S02]  /*0240*/  UMOV UR4, 0x400 ;  /* 0x0000040000047882 */ /* 0x000fc40000000000 */
[----:B-1----:R-:W-:Y:S01]  /*0250*/  ULEA UR4, UR5, UR4, 0x18 ;  /* 0x0000000405047291 */ /* 0x002fe2000f8ec0ff */
[----:B--2---:R-:W-:Y:S02]  /*0260*/  IMAD.SHL.U32 R23, R24, 0x4, RZ ;  /* 0x0000000418177824 */ /* 0x004fe400078e00ff */
[----:B---3--:R-:W-:-:S03]  /*0270*/  IMAD.SHL.U32 R26, R14, 0x4, RZ ;  /* 0x000000040e1a7824 */ /* 0x008fc600078e00ff */
[----:B------:R-:W-:Y:S02]  /*0280*/  LOP3.LUT R25, R23, 0x3c, RZ, 0xc0, !PT ;  /* 0x0000003c17197812 */ /* 0x000fe400078ec0ff */
[C---:B----4-:R-:W-:Y:S02]  /*0290*/  LOP3.LUT R23, R22.reuse, 0x3f, RZ, 0xc0, !PT ;  /* 0x0000003f16177812 */ /* 0x050fe400078ec0ff */
[----:B------:R-:W-:Y:S02]  /*02a0*/  LEA.HI R25, R22, R25, RZ, 0x1a ;  /* 0x0000001916197211 */ /* 0x000fe400078fd0ff */
[----:B------:R-:W-:Y:S02]  /*02b0*/  LOP3.LUT R27, R26, 0x3c, RZ, 0xc0, !PT ;  /* 0x0000003c1a1b7812 */ /* 0x000fe400078ec0ff */
[----:B------:R-:W-:Y:S02]  /*02c0*/  SHF.R.U32.HI R24, RZ, 0x4, R24 ;  /* 0x00000004ff187819 */ /* 0x000fe40000011618 */
[----:B------:R-:W-:Y:S01]  /*02d0*/  SHF.R.U32.HI R22, RZ, 0x4, R14 ;  /* 0x00000004ff167819 */ /* 0x000fe2000001160e */
[----:B------:R1:W-:Y:S01]  /*02e0*/  STS.U8 [UR4], R23 ;  /* 0x00000017ff007988 */ /* 0x0003e20008000004 */
[C---:B0-----:R-:W-:Y:S01]  /*02f0*/  LOP3.LUT R4, R20.reuse, 0x3f, RZ, 0xc0, !PT ;  /* 0x0000003f14047812 */ /* 0x041fe200078ec0ff */
[----:B------:R-:W-:Y:S01]  /*0300*/  IMAD.SHL.U32 R5, R19, 0x4, RZ ;  /* 0x0000000413057824 */ /* 0x000fe200078e00ff */
[----:B------:R-:W-:Y:S01]  /*0310*/  LEA.HI R27, R20, R27, RZ, 0x1a ;  /* 0x0000001b141b7211 */ /* 0x000fe200078fd0ff */
[----:B------:R-:W-:Y:S01]  /*0320*/  IMAD.SHL.U32 R14, R18, 0x4, RZ ;  /* 0x00000004120e7824 */ /* 0x000fe200078e00ff */
[----:B------:R-:W-:-:S02]  /*0330*/  LOP3.LUT R20, R24, 0x3, RZ, 0xc0, !PT ;  /* 0x0000000318147812 */ /* 0x000fc400078ec0ff */
[----:B-1----:R-:W-:Y:S02]  /*0340*/  SHF.R.U32.HI R23, RZ, 0x4, R19 ;  /* 0x00000004ff177819 */ /* 0x002fe40000011613 */
[----:B------:R-:W-:Y:S02]  /*0350*/  LOP3.LUT R19, R22, 0x3, RZ, 0xc0, !PT ;  /* 0x0000000316137812 */ /* 0x000fe400078ec0ff */
[----:B------:R-:W-:Y:S01]  /*0360*/  SHF.R.U32.HI R18, RZ, 0x4, R18 ;  /* 0x00000004ff127819 */ /* 0x000fe20000011612 */
[----:B------:R0:W-:Y:S01]  /*0370*/  STS.U8 [UR4+0x1], R4 ;  /* 0x00000104ff007988 */ /* 0x0001e20008000004 */
[----:B------:R-:W-:Y:S01]  /*0380*/  LOP3.LUT R5, R20, 0x3c, R5, 0xf8, !PT ;  /* 0x0000003c14057812 */ /* 0x000fe200078ef805 */
[----:B------:R-:W-:Y:S01]  /*0390*/  IMAD.SHL.U32 R20, R17, 0x4, RZ ;  /* 0x0000000411147824 */ /* 0x000fe200078e00ff */
[----:B------:R-:W-:Y:S02]  /*03a0*/  LOP3.LUT R14, R19, 0x3c, R14, 0xf8, !PT ;  /* 0x0000003c130e7812 */ /* 0x000fe400078ef80e */
[----:B------:R-:W-:-:S02]  /*03b0*/  SHF.R.U32.HI R19, RZ, 0x4, R17 ;  /* 0x00000004ff137819 */ /* 0x000fc40000011611 */
[----:B------:R-:W-:Y:S01]  /*03c0*/  LOP3.LUT R17, R18, 0x3, RZ, 0xc0, !PT ;  /* 0x0000000312117812 */ /* 0x000fe200078ec0ff */
[----:B0-----:R-:W-:Y:S01]  /*03d0*/  IMAD.SHL.U32 R4, R15, 0x4, RZ ;  /* 0x000000040f047824 */ /* 0x001fe200078e00ff */
[----:B------:R-:W-:Y:S01]  /*03e0*/  SHF.R.U32.HI R15, RZ, 0x4, R15 ;  /* 0x00000004ff0f7819 */ /* 0x000fe2000001160f */
[----:B------:R-:W-:Y:S01]  /*03f0*/  IMAD.SHL.U32 R18, R16, 0x4, RZ ;  /* 0x0000000410127824 */ /* 0x000fe200078e00ff */
[----:B------:R-:W-:Y:S02]  /*0400*/  SHF.R.U32.HI R16, RZ, 0x4, R16 ;  /* 0x00000004ff107819 */ /* 0x000fe40000011610 */
[----:B------:R-:W-:Y:S01]  /*0410*/  LOP3.LUT R4, R17, 0x3c, R4, 0xf8, !PT ;  /* 0x0000003c11047812 */ /* 0x000fe200078ef804 */
[----:B------:R0:W-:Y:S01]  /*0420*/  STS.U8 [UR4+0x4], R5 ;  /* 0x00000405ff007988 */ /* 0x0001e20008000004 */
[----:B------:R-:W-:-:S03]  /*0430*/  SHF.R.U32.HI R17, RZ, 0x4, R12 ;  /* 0x00000004ff117819 */ /* 0x000fc6000001160c */
[----:B------:R1:W-:Y:S01]  /*0440*/  STS.U8 [UR4+0xf], R22 ;  /* 0x00000f16ff007988 */ /* 0x0003e20008000004 */
[----:B------:R-:W-:-:S03]  /*0450*/  LOP3.LUT R23, R23, 0x3, RZ, 0xc0, !PT ;  /* 0x0000000317177812 */ /* 0x000fc600078ec0ff */
[----:B------:R2:W-:Y:S01]  /*0460*/  STS.U8 [UR4+0x5], R14 ;  /* 0x0000050eff007988 */ /* 0x0005e20008000004 */
[----:B0-----:R-:W-:Y:S01]  /*0470*/  IMAD.SHL.U32 R5, R12, 0x4, RZ ;  /* 0x000000040c057824 */ /* 0x001fe200078e00ff */
[----:B------:R-:W-:Y:S01]  /*0480*/  LOP3.LUT R19, R19, 0x3, RZ, 0xc0, !PT ;  /* 0x0000000313137812 */ /* 0x000fe200078ec0ff */
[----:B------:R-:W-:Y:S01]  /*0490*/  IMAD.SHL.U32 R12, R13, 0x4, RZ ;  /* 0x000000040d0c7824 */ /* 0x000fe200078e00ff */
[----:B-1----:R-:W-:Y:S02]  /*04a0*/  LOP3.LUT R22, R15, 0x3, RZ, 0xc0, !PT ;  /* 0x000000030f167812 */ /* 0x002fe400078ec0ff */
[----:B------:R-:W-:Y:S01]  /*04b0*/  LOP3.LUT R15, R16, 0x3, RZ, 0xc0, !PT ;  /* 0x00000003100f7812 */ /* 0x000fe200078ec0ff */
[----:B--2---:R-:W-:Y:S01]  /*04c0*/  IMAD.SHL.U32 R14, R21, 0x4, RZ ;  /* 0x00000004150e7824 */ /* 0x004fe200078e00ff */
[----:B------:R-:W-:Y:S02]  /*04d0*/  LOP3.LUT R17, R17, 0x3, RZ, 0xc0, !PT ;  /* 0x0000000311117812 */ /* 0x000fe400078ec0ff */
[----:B------:R-:W-:-:S02]  /*04e0*/  LOP3.LUT R20, R23, 0x3c, R20, 0xf8, !PT ;  /* 0x0000003c17147812 */ /* 0x000fc400078ef814 */
[----:B------:R-:W-:Y:S02]  /*04f0*/  LOP3.LUT R18, R19, 0x3c, R18, 0xf8, !PT ;  /* 0x0000003c13127812 */ /* 0x000fe400078ef812 */
[----:B------:R-:W-:Y:S02]  /*0500*/  LOP3.LUT R5, R22, 0x3c, R5, 0xf8, !PT ;  /* 0x0000003c16057812 */ /* 0x000fe400078ef805 */
[----:B------:R-:W-:Y:S02]  /*0510*/  SHF.R.U32.HI R13, RZ, 0x4, R13 ;  /* 0x00000004ff0d7819 */ /* 0x000fe4000001160d */
[----:B------:R-:W-:Y:S02]  /*0520*/  LOP3.LUT R12, R15, 0x3c, R12, 0xf8, !PT ;  /* 0x0000003c0f0c7812 */ /* 0x000fe400078ef80c */
[----:B------:R-:W-:Y:S02]  /*0530*/  SHF.R.U32.HI R21, RZ, 0x4, R21 ;  /* 0x00000004ff157819 */ /* 0x000fe40000011615 */
[----:B------:R-:W-:Y:S01]  /*0540*/  LOP3.LUT R14, R17, 0x3c, R14, 0xf8, !PT ;  /* 0x0000003c110e7812 */ /* 0x000fe200078ef80e */
[----:B------:R0:W-:Y:S04]  /*0550*/  STS.U8 [UR4+0x2], R25 ;  /* 0x00000219ff007988 */ /* 0x0001e80008000004 */
        /* <DEDUP_REMOVED lines=9> */
[----:B------:R0:W-:Y:S02]  /*05f0*/  STS.U8 [UR4+0xb], R14 ;  /* 0x00000b0eff007988 */ /* 0x0001e40008000004 */
.L_x_1:
[----:B------:R-:W-:Y:S05]  /*0600*/  BSYNC.RECONVERGENT B0 ;  /* 0x0000000000007941 */ /* 0x000fea0003800200 */
.L_x_0:
[----:B------:R-:W-:Y:S06]  /*0610*/  BAR.SYNC.DEFER_BLOCKING 0x0 ;  /* 0x0000000000007b1d */ /* 0x000fec0000010000 */
[----:B------:R-:W2:Y:S02]  /*0620*/  LDG.E.U8 R2, desc[UR6][R2.64+0x10] ;  /* 0x0000100602027981 */ /* 0x000ea4000c1e1100 */
[----:B------:R-:W1:Y:S01]  /*0630*/  S2UR UR5, SR_CgaCtaId ;  /* 0x00000000000579c3 */ /* 0x000e620000008800 */
[----:B------:R-:W-:Y:S01]  /*0640*/  UMOV UR4, 0x400 ;  /* 0x0000040000047882 */ /* 0x000fe20000000000 */
[----:B0-----:R-:W-:Y:S01]  /*0650*/  LOP3.LUT R5, R7, 0x1, RZ, 0xc0, !PT ;  /* 0x0000000107057812 */ /* 0x001fe200078ec0ff */
[----:B-----5:R-:W-:-:S02]  /*0660*/  IMAD R8, R11, 0x100, R8 ;  /* 0x000001000b087824 */ /* 0x020fc400078e0208 */
[----:B------:R-:W-:Y:S01]  /*0670*/  IMAD R6, R9, 0x100, R6 ;  /* 0x0000010009067824 */ /* 0x000fe200078e0206 */
[----:B------:R-:W-:Y:S01]  /*0680*/  ISETP.NE.U32.AND P0, PT, R5, 0x1, PT ;  /* 0x000000010500780c */ /* 0x000fe20003f05070 */
[----:B------:R-:W-:Y:S02]  /*0690*/  IMAD R7, R0, 0x100, R7 ;  /* 0x0000010000077824 */ /* 0x000fe400078e0207 */
[----:B------:R-:W-:Y:S02]  /*06a0*/  HADD2.F32 R8, -RZ, R8.H0_H0 ;  /* 0x20000008ff087230 */ /* 0x000fe40000004100 */
[----:B------:R-:W-:Y:S01]  /*06b0*/  HADD2.F32 R6, -RZ, R6.H0_H0 ;  /* 0x20000006ff067230 */ /* 0x000fe20000004100 */
[----:B-1----:R-:W-:Y:S02]  /*06c0*/  ULEA UR8, UR5, UR4, 0x18 ;  /* 0x0000000405087291 */ /* 0x002fe4000f8ec0ff */
[----:B------:R-:W-:-:S04]  /*06d0*/  UIADD3 UR4, UPT, UPT, UR4, 0x8, URZ ;  /* 0x0000000804047890 */ /* 0x000fc8000fffe0ff */
[----:B------:R-:W-:-:S03]  /*06e0*/  ULEA UR4, UR5, UR4, 0x18 ;  /* 0x0000000405047291 */ /* 0x000fc6000f8ec0ff */
[----:B------:R-:W0:Y:S06]  /*06f0*/  LDS.U8 R4, [R10+UR8] ;  /* 0x000000080a047984 */ /* 0x000e2c0008000000 */
[----:B------:R-:W1:Y:S01]  /*0700*/  LDS.U8 R12, [R10+UR4] ;  /* 0x000000040a0c7984 */ /* 0x000e620008000000 */
[----:B0-----:R-:W-:-:S05]  /*0710*/  I2FP.F32.U32 R5, R4 ;  /* 0x0000000400057245 */ /* 0x001fca0000201000 */
[----:B------:R-:W-:Y:S01]  /*0720*/  FMUL R5, R8, R5 ;  /* 0x0000000508057220 */ /* 0x000fe20000400000 */
[----:B-1----:R-:W-:Y:S02]  /*0730*/  I2FP.F32.U32 R9, R12 ;  /* 0x0000000c00097245 */ /* 0x002fe40000201000 */
[----:B--2---:R-:W-:Y:S02]  /*0740*/  LOP3.LUT R13, R2, 0xf, RZ, 0xc0, !PT ;  /* 0x0000000f020d7812 */ /* 0x004fe400078ec0ff */
[----:B------:R-:W-:Y:S02]  /*0750*/  @!P0 SHF.R.U32.HI R13, RZ, 0x4, R2 ;  /* 0x00000004ff0d8819 */ /* 0x000fe40000011602 */
[----:B------:R-:W0:Y:S02]  /*0760*/  LDC.64 R2, c[0x0][0x380] ;  /* 0x0000e000ff027b82 */ /* 0x000e240000000a00 */
[----:B------:R-:W1:Y:S02]  /*0770*/  I2F.U16 R14, R13 ;  /* 0x0000000d000e7306 */ /* 0x000e640000101000 */
[----:B-1----:R-:W-:-:S04]  /*0780*/  FMUL R5, R5, R14 ;  /* 0x0000000e05057220 */ /* 0x002fc80000400000 */
[----:B------:R-:W-:Y:S01]  /*0790*/  FFMA R5, R6, R9, R5 ;  /* 0x0000000906057223 */ /* 0x000fe20000000005 */
[----:B0-----:R-:W-:-:S04]  /*07a0*/  IMAD.WIDE.U32 R2, R7, 0x2, R2 ;  /* 0x0000000207027825 */ /* 0x001fc800078e0002 */
[----:B------:R-:W-:-:S05]  /*07b0*/  F2FP.F16.F32.PACK_AB R5, RZ, R5 ;  /* 0x00000005ff05723e */ /* 0x000fca00000000ff */
[----:B------:R-:W-:Y:S01]  /*07c0*/  STG.E.U16 desc[UR6][R2.64], R5 ;  /* 0x0000000502007986 */ /* 0x000fe2000c101506 */
[----:B------:R-:W-:Y:S05]  /*07d0*/  EXIT ;  /* 0x000000000000794d */ /* 0x000fea0003800000 */
.L_x_2:
[----:B------:R-:W-:-:S00]  /*07e0*/  BRA `(.L_x_2) ;  /* 0xfffffffc00fc7947 */ /* 0x000fc0000383ffff */
[----:B------:R-:W-:-:S00]  /*07f0*/  NOP ;  /* 0x0000000000007918 */ /* 0x000fc00000000000 */
        /* <DEDUP_REMOVED lines=8> */
.L_x_3:


//--------------------- .nv.shared._Z18q4k_dequant_kernelP6__halfPKhi --------------------------
	.section	.nv.shared._Z18q4k_dequant_kernelP6__halfPKhi,"aw",@nobits
	.sectionflags	@""
.nv.shared._Z18q4k_dequant_kernelP6__halfPKhi:
	.zero		1040


//--------------------- .nv.shared.reserved.0     --------------------------
	.section	.nv.shared.reserved.0,"aw",@nobits
	.weak		__nv_reservedSMEM_offset_0_alias
	.size		__nv_reservedSMEM_offset_0_alias, 0, 64
	.other		__nv_reservedSMEM_offset_0_alias,@"STO_CUDA_RESERVED_SHARED STV_DEFAULT"
__nv_reservedSMEM_offset_0_alias:
	.zero		0
	.zero		64


//--------------------- .nv.constant0._Z18q4k_dequant_kernelP6__halfPKhi --------------------------
	.section	.nv.constant0._Z18q4k_dequant_kernelP6__halfPKhi,"a",@progbits
	.sectionflags	@""
	.align	4
.nv.constant0._Z18q4k_dequant_kernelP6__halfPKhi:
	.zero		916


//--------------------- SYMBOLS --------------------------

	.type		.nv.reservedSmem.offset0,@object
	.size		.nv.reservedSmem.offset0,0x4
	.type		.nv.reservedSmem.cap,@object
	.size		.nv.reservedSmem.cap,0x4
